//
// Generated by NVIDIA NVVM Compiler
//
// Compiler Build ID: CL-36424714
// Cuda compilation tools, release 13.0, V13.0.88
// Based on NVVM 20.0.0
//

.version 9.0
.target sm_100
.address_size 64

	// .globl	_Z9helloCUDAv
.extern .func  (.param .b32 func_retval0) vprintf
(
	.param .b64 vprintf_param_0,
	.param .b64 vprintf_param_1
)
;
.global .align 1 .b8 $str[30] = {72, 101, 108, 108, 111, 32, 102, 114, 111, 109, 32, 67, 85, 68, 65, 32, 107, 101, 114, 110, 101, 108, 32, 99, 117, 100, 97, 33, 10};

.visible .entry _Z9helloCUDAv()
{
	.reg .b32 	%r<3>;
	.reg .b64 	%rd<3>;

	mov.u64 	%rd1, $str;
	cvta.global.u64 	%rd2, %rd1;
	{ // callseq 0, 0
	.param .b64 param0;
	st.param.b64 	[param0], %rd2;
	.param .b64 param1;
	st.param.b64 	[param1], 0;
	.param .b32 retval0;
	call.uni (retval0), 
	vprintf, 
	(
	param0, 
	param1
	);
	ld.param.b32 	%r1, [retval0];
	} // callseq 0
	ret;

}


// ===== COMPILED SASS (sm_100) =====

	.target	sm_100

	.elftype	@"ET_EXEC"


//--------------------- .note.nv.tkinfo           --------------------------
	.section	.note.nv.tkinfo,"",@"SHT_NOTE"
	.sectionflags	@"SHF_NOTE_NV_TKINFO"
	.tkinfo
        /*0018*/ 	.word	0x00000002
        /*0030*/ 	.string	""
        /*0030*/ 	.string	"ptxas"
        /*0030*/ 	.string	"Cuda compilation tools, release 13.0, V13.0.88"
        /*0030*/ 	.string	"Build cuda_13.0.r13.0/compiler.36424714_0"
        /*0030*/ 	.string	"-arch sm_100 -m 64 "



//--------------------- .note.nv.cuinfo           --------------------------
	.section	.note.nv.cuinfo,"",@"SHT_NOTE"
	.sectionflags	@"SHF_NOTE_NV_CUINFO"
        /*0018*/ 	.short	0x0002
        /*001a*/ 	.short	0x0064
        /*001c*/ 	.short	0x0082
	.zero		2


//--------------------- .nv.info                  --------------------------
	.section	.nv.info,"",@"SHT_CUDA_INFO"
	.align	4


	//----- nvinfo : EIATTR_REGCOUNT
	.align		4
        /*0000*/ 	.byte	0x04, 0x2f
        /*0002*/ 	.short	(.L_2 - .L_1)
	.align		4
.L_1:
        /*0004*/ 	.word	index@(_Z9helloCUDAv)
        /*0008*/ 	.word	0x00000018


	//----- nvinfo : EIATTR_FRAME_SIZE
	.align		4
.L_2:
        /*000c*/ 	.byte	0x04, 0x11
        /*000e*/ 	.short	(.L_4 - .L_3)
	.align		4
.L_3:
        /*0010*/ 	.word	index@(_Z9helloCUDAv)
        /*0014*/ 	.word	0x00000000


	//----- nvinfo : EIATTR_MIN_STACK_SIZE
	.align		4
.L_4:
        /*0018*/ 	.byte	0x04, 0x12
        /*001a*/ 	.short	(.L_6 - .L_5)
	.align		4
.L_5:
        /*001c*/ 	.word	index@(_Z9helloCUDAv)
        /*0020*/ 	.word	0x00000000
.L_6:


//--------------------- .nv.compat                --------------------------
	.section	.nv.compat,"",@"SHT_CUDA_COMPAT_INFO"
	.align	4
        /*0000*/ 	.byte	0x02, 0x09, 0x00, 0x00, 0x02, 0x02, 0x01, 0x00, 0x02, 0x05, 0x05, 0x00, 0x03, 0x07, 0x01, 0x01
        /*0010*/ 	.byte	0x02, 0x03, 0x00, 0x00, 0x02, 0x06, 0x01, 0x00, 0x04, 0x0b, 0x08, 0x00, 0x09, 0x00, 0x00, 0x00
        /*0020*/ 	.byte	0x00, 0x00, 0x00, 0x00


//--------------------- .nv.info._Z9helloCUDAv    --------------------------
	.section	.nv.info._Z9helloCUDAv,"",@"SHT_CUDA_INFO"
	.sectionflags	@""
	.align	4


	//----- nvinfo : EIATTR_CUDA_API_VERSION
	.align		4
        /*0000*/ 	.byte	0x04, 0x37
        /*0002*/ 	.short	(.L_8 - .L_7)
.L_7:
        /*0004*/ 	.word	0x00000082


	//----- nvinfo : EIATTR_SPARSE_MMA_MASK
	.align		4
.L_8:
        /*0008*/ 	.byte	0x03, 0x50
        /*000a*/ 	.short	0x0000


	//----- nvinfo : EIATTR_MAXREG_COUNT
	.align		4
        /*000c*/ 	.byte	0x03, 0x1b
        /*000e*/ 	.short	0x00ff


	//----- nvinfo : EIATTR_EXTERNS
	.align		4
        /*0010*/ 	.byte	0x04, 0x0f
        /*0012*/ 	.short	(.L_10 - .L_9)


	//   ....[0]....
	.align		4
.L_9:
        /*0014*/ 	.word	index@(vprintf)


	//----- nvinfo : EIATTR_MERCURY_ISA_VERSION
	.align		4
.L_10:
        /*0018*/ 	.byte	0x03, 0x5f
        /*001a*/ 	.short	0x0101


	//----- nvinfo : EIATTR_VRC_CTA_INIT_COUNT
	.align		4
        /*001c*/ 	.byte	0x02, 0x4a
	.zero		1
	.zero		1


	//----- nvinfo : EIATTR_SYSCALL_OFFSETS
	.align		4
        /*0020*/ 	.byte	0x04, 0x46
        /*0022*/ 	.short	(.L_12 - .L_11)


	//   ....[0]....
.L_11:
        /*0024*/ 	.word	0x00000080


	//----- nvinfo : EIATTR_EXIT_INSTR_OFFSETS
	.align		4
.L_12:
        /*0028*/ 	.byte	0x04, 0x1c
        /*002a*/ 	.short	(.L_14 - .L_13)


	//   ....[0]....
.L_13:
        /*002c*/ 	.word	0x00000090


	//----- nvinfo : EIATTR_SW_WAR
	.align		4
.L_14:
        /*0030*/ 	.byte	0x04, 0x36
        /*0032*/ 	.short	(.L_16 - .L_15)
.L_15:
        /*0034*/ 	.word	0x00000008
.L_16:


//--------------------- .nv.callgraph             --------------------------
	.section	.nv.callgraph,"",@"SHT_CUDA_CALLGRAPH"
	.align	4
	.sectionentsize	8
	.align		4
        /*0000*/ 	.word	0x00000000
	.align		4
        /*0004*/ 	.word	0xffffffff
	.align		4
        /*0008*/ 	.word	index@(_Z9helloCUDAv)
	.align		4
        /*000c*/ 	.word	index@(vprintf)
	.align		4
        /*0010*/ 	.word	0x00000000
	.align		4
        /*0014*/ 	.word	0xfffffffe
	.align		4
        /*0018*/ 	.word	0x00000000
	.align		4
        /*001c*/ 	.word	0xfffffffd
	.align		4
        /*0020*/ 	.word	0x00000000
	.align		4
        /*0024*/ 	.word	0xfffffffc


//--------------------- .nv.constant4             --------------------------
	.section	.nv.constant4,"a",@progbits
	.align	8
	.align		8
.nv.constant4:
        /*0000*/ 	.dword	vprintf
	.align		8
        /*0008*/ 	.dword	$str


//--------------------- .text._Z9helloCUDAv       --------------------------
	.section	.text._Z9helloCUDAv,"ax",@progbits
	.align	128
        .global         _Z9helloCUDAv
        .type           _Z9helloCUDAv,@function
        .size           _Z9helloCUDAv,(.L_x_2 - _Z9helloCUDAv)
        .other          _Z9helloCUDAv,@"STO_CUDA_ENTRY STV_DEFAULT"
_Z9helloCUDAv:
.text._Z9helloCUDAv:
[----:B------:R-:W0:Y:S01]  /*0000*/  LDC R1, c[0x0][0x37c] ;  /* 0x0000df00ff017b82 */ /* 0x000e220000000800 */
[----:B------:R-:W-:Y:S01]  /*0010*/  MOV R0, 0x0 ;  /* 0x0000000000007802 */ /* 0x000fe20000000f00 */
[----:B------:R-:W1:Y:S01]  /*0020*/  LDCU.64 UR4, c[0x4][0x8] ;  /* 0x01000100ff0477ac */ /* 0x000e620008000a00 */
[----:B------:R-:W-:-:S05]  /*0030*/  CS2R R6, SRZ ;  /* 0x0000000000067805 */ /* 0x000fca000001ff00 */
[----:B------:R2:W3:Y:S01]  /*0040*/  LDC.64 R2, c[0x4][R0] ;  /* 0x0100000000027b82 */ /* 0x0004e20000000a00 */
[----:B-1----:R-:W-:Y:S02]  /*0050*/  IMAD.U32 R4, RZ, RZ, UR4 ;  /* 0x00000004ff047e24 */ /* 0x002fe4000f8e00ff */
[----:B--2---:R-:W-:-:S07]  /*0060*/  IMAD.U32 R5, RZ, RZ, UR5 ;  /* 0x00000005ff057e24 */ /* 0x004fce000f8e00ff */
[----:B------:R-:W-:-:S07]  /*0070*/  LEPC R20, `(.L_x_0) ;  /* 0x000000001014794e */ /* 0x000fce0000000000 */
[----:B0--3--:R-:W-:Y:S05]  /*0080*/  CALL.ABS.NOINC R2 ;  /* 0x0000000002007343 */ /* 0x009fea0003c00000 */
.L_x_0:
[----:B------:R-:W-:Y:S05]  /*0090*/  EXIT ;  /* 0x000000000000794d */ /* 0x000fea0003800000 */
.L_x_1:
[----:B------:R-:W-:-:S00]  /*00a0*/  BRA `(.L_x_1) ;  /* 0xfffffffc00fc7947 */ /* 0x000fc0000383ffff */
[----:B------:R-:W-:-:S00]  /*00b0*/  NOP ;  /* 0x0000000000007918 */ /* 0x000fc00000000000 */
        /* <DEDUP_REMOVED lines=12> */
.L_x_2:


//--------------------- .nv.global.init           --------------------------
	.section	.nv.global.init,"aw",@progbits
.nv.global.init:
	.type		$str,@object
	.size		$str,(.L_0 - $str)
$str:
        /*0000*/ 	.byte	0x48, 0x65, 0x6c, 0x6c, 0x6f, 0x20, 0x66, 0x72, 0x6f, 0x6d, 0x20, 0x43, 0x55, 0x44, 0x41, 0x20
        /*0010*/ 	.byte	0x6b, 0x65, 0x72, 0x6e, 0x65, 0x6c, 0x20, 0x63, 0x75, 0x64, 0x61, 0x21, 0x0a, 0x00
.L_0:


//--------------------- .nv.shared.reserved.0     --------------------------
	.section	.nv.shared.reserved.0,"aw",@nobits
	.weak		__nv_reservedSMEM_offset_0_alias
	.size		__nv_reservedSMEM_offset_0_alias, 0, 64
	.other		__nv_reservedSMEM_offset_0_alias,@"STO_CUDA_RESERVED_SHARED STV_DEFAULT"
__nv_reservedSMEM_offset_0_alias:
	.zero		0
	.zero		64


//--------------------- .nv.constant0._Z9helloCUDAv --------------------------
	.section	.nv.constant0._Z9helloCUDAv,"a",@progbits
	.sectionflags	@""
	.align	4
.nv.constant0._Z9helloCUDAv:
	.zero		896


//--------------------- SYMBOLS --------------------------

	.type		.nv.reservedSmem.offset0,@object
	.size		.nv.reservedSmem.offset0,0x4
	.type		vprintf,@function
